	.headerflags	@"EF_CUDA_TEXMODE_UNIFIED EF_CUDA_64BIT_ADDRESS EF_CUDA_ACCELERATORS EF_CUDA_SM90 EF_CUDA_VIRTUAL_SM(EF_CUDA_SM90)"
	.elftype	@"ET_EXEC"


//--------------------- .nv.info                  --------------------------
	.section	.nv.info,"",@"SHT_CUDA_INFO"
	.align	4


	//----- nvinfo : EIATTR_REGCOUNT
	.align		4
        /*0000*/ 	.byte	0x04, 0x2f
        /*0002*/ 	.short	(.L_1 - .L_0)
	.align		4
.L_0:
        /*0004*/ 	.word	index@(triton_poi_fused__to_copy__unsafe_index_add_arange_clamp_max_pool2d_with_indices_mul_sub_9)
        /*0008*/ 	.word	0x00000020


	//----- nvinfo : EIATTR_MIN_STACK_SIZE
	.align		4
.L_1:
        /*000c*/ 	.byte	0x04, 0x12
        /*000e*/ 	.short	(.L_3 - .L_2)
	.align		4
.L_2:
        /*0010*/ 	.word	index@(triton_poi_fused__to_copy__unsafe_index_add_arange_clamp_max_pool2d_with_indices_mul_sub_9)
        /*0014*/ 	.word	0x00000000


	//----- nvinfo : EIATTR_FRAME_SIZE
	.align		4
.L_3:
        /*0018*/ 	.byte	0x04, 0x11
        /*001a*/ 	.short	(.L_5 - .L_4)
	.align		4
.L_4:
        /*001c*/ 	.word	index@(triton_poi_fused__to_copy__unsafe_index_add_arange_clamp_max_pool2d_with_indices_mul_sub_9)
        /*0020*/ 	.word	0x00000000


	//----- nvinfo : EIATTR_MIN_STACK_SIZE
	.align		4
.L_5:
        /*0024*/ 	.byte	0x04, 0x12
        /*0026*/ 	.short	(.L_7 - .L_6)
	.align		4
.L_6:
        /*0028*/ 	.word	index@(triton_poi_fused__to_copy__unsafe_index_add_arange_clamp_max_pool2d_with_indices_mul_sub_9)
        /*002c*/ 	.word	0x00000000
.L_7:


//--------------------- .nv.info.triton_poi_fused__to_copy__unsafe_index_add_arange_clamp_max_pool2d_with_indices_mul_sub_9 --------------------------
	.section	.nv.info.triton_poi_fused__to_copy__unsafe_index_add_arange_clamp_max_pool2d_with_indices_mul_sub_9,"",@"SHT_CUDA_INFO"
	.sectionflags	@""
	.align	4


	//----- nvinfo : EIATTR_CUDA_API_VERSION
	.align		4
        /*0000*/ 	.byte	0x04, 0x37
        /*0002*/ 	.short	(.L_9 - .L_8)
.L_8:
        /*0004*/ 	.word	0x0000007c


	//----- nvinfo : EIATTR_KPARAM_INFO
	.align		4
.L_9:
        /*0008*/ 	.byte	0x04, 0x17
        /*000a*/ 	.short	(.L_11 - .L_10)
.L_10:
        /*000c*/ 	.word	0x00000000
        /*0010*/ 	.short	0x0003
        /*0012*/ 	.short	0x0018
        /*0014*/ 	.byte	0x00, 0xf0, 0x11, 0x00


	//----- nvinfo : EIATTR_KPARAM_INFO
	.align		4
.L_11:
        /*0018*/ 	.byte	0x04, 0x17
        /*001a*/ 	.short	(.L_13 - .L_12)
.L_12:
        /*001c*/ 	.word	0x00000000
        /*0020*/ 	.short	0x0002
        /*0022*/ 	.short	0x0010
        /*0024*/ 	.byte	0x00, 0xf4, 0x21, 0x00


	//----- nvinfo : EIATTR_KPARAM_INFO
	.align		4
.L_13:
        /*0028*/ 	.byte	0x04, 0x17
        /*002a*/ 	.short	(.L_15 - .L_14)
.L_14:
        /*002c*/ 	.word	0x00000000
        /*0030*/ 	.short	0x0001
        /*0032*/ 	.short	0x0008
        /*0034*/ 	.byte	0x00, 0xf4, 0x21, 0x00


	//----- nvinfo : EIATTR_KPARAM_INFO
	.align		4
.L_15:
        /*0038*/ 	.byte	0x04, 0x17
        /*003a*/ 	.short	(.L_17 - .L_16)
.L_16:
        /*003c*/ 	.word	0x00000000
        /*0040*/ 	.short	0x0000
        /*0042*/ 	.short	0x0000
        /*0044*/ 	.byte	0x00, 0xf4, 0x21, 0x00


	//----- nvinfo : EIATTR_SPARSE_MMA_MASK
	.align		4
.L_17:
        /*0048*/ 	.byte	0x03, 0x50
        /*004a*/ 	.short	0x0000


	//----- nvinfo : EIATTR_MAXREG_COUNT
	.align		4
        /*004c*/ 	.byte	0x03, 0x1b
        /*004e*/ 	.short	0x00ff


	//----- nvinfo : EIATTR_EXIT_INSTR_OFFSETS
	.align		4
        /*0050*/ 	.byte	0x04, 0x1c
        /*0052*/ 	.short	(.L_19 - .L_18)


	//   ....[0]....
.L_18:
        /*0054*/ 	.word	0x000009a0


	//----- nvinfo : EIATTR_REQNTID
	.align		4
.L_19:
        /*0058*/ 	.byte	0x04, 0x10
        /*005a*/ 	.short	(.L_21 - .L_20)
.L_20:
        /*005c*/ 	.word	0x00000080
        /*0060*/ 	.word	0x00000001
        /*0064*/ 	.word	0x00000001


	//----- nvinfo : EIATTR_CBANK_PARAM_SIZE
	.align		4
.L_21:
        /*0068*/ 	.byte	0x03, 0x19
        /*006a*/ 	.short	0x001c


	//----- nvinfo : EIATTR_PARAM_CBANK
	.align		4
        /*006c*/ 	.byte	0x04, 0x0a
        /*006e*/ 	.short	(.L_23 - .L_22)
	.align		4
.L_22:
        /*0070*/ 	.word	index@(.nv.constant0.triton_poi_fused__to_copy__unsafe_index_add_arange_clamp_max_pool2d_with_indices_mul_sub_9)
        /*0074*/ 	.short	0x0210
        /*0076*/ 	.short	0x001c


	//----- nvinfo : EIATTR_SW_WAR
	.align		4
.L_23:
        /*0078*/ 	.byte	0x04, 0x36
        /*007a*/ 	.short	(.L_25 - .L_24)
.L_24:
        /*007c*/ 	.word	0x00000008
.L_25:


//--------------------- .nv.callgraph             --------------------------
	.section	.nv.callgraph,"",@"SHT_CUDA_CALLGRAPH"
	.align	4
	.sectionentsize	8
	.align		4
        /*0000*/ 	.word	0x00000000
	.align		4
        /*0004*/ 	.word	0xffffffff
	.align		4
        /*0008*/ 	.word	0x00000000
	.align		4
        /*000c*/ 	.word	0xfffffffe
	.align		4
        /*0010*/ 	.word	0x00000000
	.align		4
        /*0014*/ 	.word	0xfffffffd
	.align		4
        /*0018*/ 	.word	0x00000000
	.align		4
        /*001c*/ 	.word	0xfffffffc


//--------------------- .text.triton_poi_fused__to_copy__unsafe_index_add_arange_clamp_max_pool2d_with_indices_mul_sub_9 --------------------------
	.section	.text.triton_poi_fused__to_copy__unsafe_index_add_arange_clamp_max_pool2d_with_indices_mul_sub_9,"ax",@progbits
	.align	128
        .global         triton_poi_fused__to_copy__unsafe_index_add_arange_clamp_max_pool2d_with_indices_mul_sub_9
        .type           triton_poi_fused__to_copy__unsafe_index_add_arange_clamp_max_pool2d_with_indices_mul_sub_9,@function
        .size           triton_poi_fused__to_copy__unsafe_index_add_arange_clamp_max_pool2d_with_indices_mul_sub_9,(.L_x_1 - triton_poi_fused__to_copy__unsafe_index_add_arange_clamp_max_pool2d_with_indices_mul_sub_9)
        .other          triton_poi_fused__to_copy__unsafe_index_add_arange_clamp_max_pool2d_with_indices_mul_sub_9,@"STO_CUDA_ENTRY STV_DEFAULT"
triton_poi_fused__to_copy__unsafe_index_add_arange_clamp_max_pool2d_with_indices_mul_sub_9:
.text.triton_poi_fused__to_copy__unsafe_index_add_arange_clamp_max_pool2d_with_indices_mul_sub_9:
[----:B------:R-:W-:Y:S01]  /*0000*/  LDC R1, c[0x0][0x28] ;  /* 0x00000a00ff017b82 */ /* 0x000fe20000000800 */
[----:B------:R-:W1:Y:S07]  /*0010*/  S2R R2, SR_TID.X ;  /* 0x0000000000027919 */ /* 0x000e6e0000002100 */
[----:B------:R-:W2:Y:S01]  /*0020*/  LDC.64 R14, c[0x0][0x220] ;  /* 0x00008800ff0e7b82 */ /* 0x000ea20000000a00 */
[----:B------:R-:W-:Y:S01]  /*0030*/  ULDC.64 UR4, c[0x0][0x208] ;  /* 0x0000820000047ab9 */ /* 0x000fe20000000a00 */
[----:B------:R-:W3:Y:S01]  /*0040*/  S2R R3, SR_CTAID.X ;  /* 0x0000000000037919 */ /* 0x000ee20000002500 */
[----:B-1----:R-:W-:-:S02]  /*0050*/  LOP3.LUT R2, R2, 0x7f, RZ, 0xc0, !PT ;  /* 0x0000007f02027812 */ /* 0x002fc400078ec0ff */
[----:B---3--:R-:W-:-:S03]  /*0060*/  SHF.R.S32.HI R5, RZ, 0x18, R3 ;  /* 0x00000018ff057819 */ /* 0x008fc60000011403 */
[----:B------:R-:W-:Y:S01]  /*0070*/  IMAD R2, R3, 0x80, R2 ;  /* 0x0000008003027824 */ /* 0x000fe200078e0202 */
[----:B------:R-:W-:-:S03]  /*0080*/  SGXT R5, R5, 0x1 ;  /* 0x000000010505781a */ /* 0x000fc60000000200 */
[----:B------:R-:W-:Y:S01]  /*0090*/  IMAD.HI R9, R2, 0x2aaaaaab, RZ ;  /* 0x2aaaaaab02097827 */ /* 0x000fe200078e02ff */
[CC--:B------:R-:W-:Y:S02]  /*00a0*/  LEA.HI R0, R5.reuse, R2.reuse, RZ, 0x5 ;  /* 0x0000000205007211 */ /* 0x0c0fe400078f28ff */
[----:B------:R-:W-:Y:S02]  /*00b0*/  LEA.HI R5, R5, R2, RZ, 0xa ;  /* 0x0000000205057211 */ /* 0x000fe400078f50ff */
[----:B------:R-:W-:Y:S02]  /*00c0*/  LOP3.LUT R3, R0, 0xffffffe0, RZ, 0xc0, !PT ;  /* 0xffffffe000037812 */ /* 0x000fe400078ec0ff */
[----:B------:R-:W-:Y:S02]  /*00d0*/  SHF.R.S32.HI R0, RZ, 0x5, R0 ;  /* 0x00000005ff007819 */ /* 0x000fe40000011400 */
[----:B------:R-:W-:Y:S01]  /*00e0*/  SHF.R.S32.HI R5, RZ, 0xa, R5 ;  /* 0x0000000aff057819 */ /* 0x000fe20000011405 */
[----:B------:R-:W-:-:S05]  /*00f0*/  IMAD.IADD R3, R2, 0x1, -R3 ;  /* 0x0000000102037824 */ /* 0x000fca00078e0a03 */
[----:B------:R-:W-:Y:S02]  /*0100*/  I2FP.F32.S32 R4, R3 ;  /* 0x0000000300047245 */ /* 0x000fe40000201400 */
[----:B------:R-:W-:-:S03]  /*0110*/  LEA.HI R3, R0, R0, RZ, 0x5 ;  /* 0x0000000000037211 */ /* 0x000fc600078f28ff */
[----:B------:R-:W-:Y:S01]  /*0120*/  FADD R4, R4, 0.5 ;  /* 0x3f00000004047421 */ /* 0x000fe20000000000 */
[----:B------:R-:W-:-:S03]  /*0130*/  LOP3.LUT R3, R3, 0xffffffe0, RZ, 0xc0, !PT ;  /* 0xffffffe003037812 */ /* 0x000fc600078ec0ff */
[----:B------:R-:W-:Y:S01]  /*0140*/  FADD R4, R4, -0.5 ;  /* 0xbf00000004047421 */ /* 0x000fe20000000000 */
[----:B------:R-:W-:-:S04]  /*0150*/  IADD3 R3, R0, -R3, RZ ;  /* 0x8000000300037210 */ /* 0x000fc80007ffe0ff */
[----:B------:R-:W-:Y:S02]  /*0160*/  FMNMX R0, RZ, R4, !PT ;  /* 0x00000004ff007209 */ /* 0x000fe40007800000 */
[----:B------:R-:W-:Y:S02]  /*0170*/  I2FP.F32.S32 R4, R3 ;  /* 0x0000000300047245 */ /* 0x000fe40000201400 */
[----:B------:R-:W1:Y:S03]  /*0180*/  F2I.TRUNC.NTZ R3, R0 ;  /* 0x0000000000037305 */ /* 0x000e66000020f100 */
[----:B------:R-:W-:-:S04]  /*0190*/  FADD R4, R4, 0.5 ;  /* 0x3f00000004047421 */ /* 0x000fc80000000000 */
[----:B------:R-:W-:-:S05]  /*01a0*/  FADD R4, R4, -0.5 ;  /* 0xbf00000004047421 */ /* 0x000fca0000000000 */
[----:B------:R-:W-:Y:S01]  /*01b0*/  FMNMX R8, RZ, R4, !PT ;  /* 0x00000004ff087209 */ /* 0x000fe20007800000 */
[----:B------:R-:W-:Y:S01]  /*01c0*/  IMAD.HI R4, R5, 0x55555556, RZ ;  /* 0x5555555605047827 */ /* 0x000fe200078e02ff */
[----:B-1----:R-:W-:Y:S02]  /*01d0*/  VIMNMX R6, R3, 0x1e, PT ;  /* 0x0000001e03067848 */ /* 0x002fe40003fe0100 */
[----:B------:R-:W1:Y:S02]  /*01e0*/  F2I.TRUNC.NTZ R10, R8 ;  /* 0x00000008000a7305 */ /* 0x000e64000020f100 */
[----:B------:R-:W-:Y:S01]  /*01f0*/  LEA.HI R4, R4, R4, RZ, 0x1 ;  /* 0x0000000404047211 */ /* 0x000fe200078f08ff */
[----:B------:R-:W-:Y:S02]  /*0200*/  VIADD R17, R6, 0x1 ;  /* 0x0000000106117836 */ /* 0x000fe40000000000 */
[----:B------:R-:W-:-:S04]  /*0210*/  IMAD.HI R6, R2, 0x2aaaaaab, RZ ;  /* 0x2aaaaaab02067827 */ /* 0x000fc800078e02ff */
[----:B------:R-:W-:Y:S01]  /*0220*/  IMAD R19, R4, -0x3, R5 ;  /* 0xfffffffd04137824 */ /* 0x000fe200078e0205 */
[----:B------:R-:W-:Y:S01]  /*0230*/  SHF.R.U32.HI R5, RZ, 0x1f, R6 ;  /* 0x0000001fff057819 */ /* 0x000fe20000011606 */
[----:B--2---:R-:W-:Y:S01]  /*0240*/  IMAD.WIDE R16, R17, 0x18, R14 ;  /* 0x0000001811107825 */ /* 0x004fe200078e020e */
[----:B------:R-:W-:Y:S02]  /*0250*/  SHF.R.U32.HI R4, RZ, 0x1f, R9 ;  /* 0x0000001fff047819 */ /* 0x000fe40000011609 */
[----:B------:R-:W-:Y:S01]  /*0260*/  IADD3 R23, R19, 0xc0, RZ ;  /* 0x000000c013177810 */ /* 0x000fe20007ffe0ff */
[----:B------:R-:W-:Y:S01]  /*0270*/  VIADD R27, R19, 0x3 ;  /* 0x00000003131b7836 */ /* 0x000fe20000000000 */
[----:B------:R-:W-:Y:S01]  /*0280*/  LEA.HI R7, R6, R5, RZ, 0x17 ;  /* 0x0000000506077211 */ /* 0x000fe200078fb8ff */
[C---:B-1----:R-:W-:Y:S01]  /*0290*/  IMAD R11, R10.reuse, 0x180, RZ ;  /* 0x000001800a0b7824 */ /* 0x042fe200078e02ff */
[----:B------:R-:W-:Y:S01]  /*02a0*/  VIMNMX R10, R10, 0x1e, PT ;  /* 0x0000001e0a0a7848 */ /* 0x000fe20003fe0100 */
[----:B------:R-:W-:Y:S01]  /*02b0*/  IMAD.WIDE.U32 R22, R23, 0x4, R16 ;  /* 0x0000000417167825 */ /* 0x000fe200078e0010 */
[----:B------:R-:W-:-:S03]  /*02c0*/  LEA.HI R5, R9, R4, RZ, 0x17 ;  /* 0x0000000409057211 */ /* 0x000fc600078fb8ff */
[----:B------:R-:W-:Y:S02]  /*02d0*/  VIADD R13, R19, 0xc3 ;  /* 0x000000c3130d7836 */ /* 0x000fe40000000000 */
[----:B------:R-:W-:-:S04]  /*02e0*/  IMAD.WIDE.U32 R26, R27, 0x4, R16 ;  /* 0x000000041b1a7825 */ /* 0x000fc800078e0010 */
[----:B------:R-:W-:-:S04]  /*02f0*/  IMAD.WIDE R28, R19, 0x4, R16 ;  /* 0x00000004131c7825 */ /* 0x000fc800078e0210 */
[----:B------:R-:W-:Y:S01]  /*0300*/  IMAD.WIDE.U32 R16, R13, 0x4, R16 ;  /* 0x000000040d107825 */ /* 0x000fe200078e0010 */
[----:B------:R-:W-:-:S03]  /*0310*/  IADD3 R13, R10, 0x1, RZ ;  /* 0x000000010a0d7810 */ /* 0x000fc60007ffe0ff */
[----:B------:R-:W-:Y:S02]  /*0320*/  IMAD R7, R7, 0x3000, RZ ;  /* 0x0000300007077824 */ /* 0x000fe400078e02ff */
[----:B------:R-:W-:-:S04]  /*0330*/  IMAD.WIDE R20, R11, 0x4, R22 ;  /* 0x000000040b147825 */ /* 0x000fc800078e0216 */
[----:B------:R-:W-:-:S04]  /*0340*/  IMAD.WIDE R24, R11, 0x4, R26 ;  /* 0x000000040b187825 */ /* 0x000fc800078e021a */
[----:B------:R-:W-:-:S04]  /*0350*/  IMAD.WIDE R8, R11, 0x4, R28 ;  /* 0x000000040b087825 */ /* 0x000fc800078e021c */
[----:B------:R-:W-:Y:S02]  /*0360*/  IMAD.IADD R12, R11, 0x1, R7 ;  /* 0x000000010b0c7824 */ /* 0x000fe400078e0207 */
[----:B------:R-:W-:Y:S02]  /*0370*/  IMAD R19, R3, 0x6, R19 ;  /* 0x0000000603137824 */ /* 0x000fe400078e0213 */
[----:B------:R-:W-:-:S04]  /*0380*/  IMAD.WIDE R10, R11, 0x4, R16 ;  /* 0x000000040b0a7825 */ /* 0x000fc800078e0210 */
[----:B------:R-:W-:-:S04]  /*0390*/  IMAD.WIDE R22, R13, 0x600, R22 ;  /* 0x000006000d167825 */ /* 0x000fc800078e0216 */
[----:B------:R-:W-:-:S04]  /*03a0*/  IMAD.WIDE R20, R7, 0x4, R20 ;  /* 0x0000000407147825 */ /* 0x000fc800078e0214 */
[----:B------:R-:W-:Y:S02]  /*03b0*/  IMAD R5, R5, 0x3000, RZ ;  /* 0x0000300005057824 */ /* 0x000fe400078e02ff */
[----:B------:R-:W-:Y:S01]  /*03c0*/  IMAD.WIDE R24, R7, 0x4, R24 ;  /* 0x0000000407187825 */ /* 0x000fe200078e0218 */
[----:B------:R1:W2:Y:S03]  /*03d0*/  LDG.E.EL R20, desc[UR4][R20.64] ;  /* 0x0000000414147981 */ /* 0x0002a6000c2e1900 */
[----:B------:R-:W-:-:S04]  /*03e0*/  IMAD.WIDE R28, R13, 0x600, R28 ;  /* 0x000006000d1c7825 */ /* 0x000fc800078e021c */
[----:B------:R-:W-:Y:S02]  /*03f0*/  IMAD.IADD R18, R19, 0x1, R12 ;  /* 0x0000000113127824 */ /* 0x000fe400078e020c */
[----:B------:R-:W-:-:S04]  /*0400*/  IMAD.WIDE R8, R7, 0x4, R8 ;  /* 0x0000000407087825 */ /* 0x000fc800078e0208 */
[----:B------:R-:W-:Y:S01]  /*0410*/  IMAD.WIDE R26, R13, 0x600, R26 ;  /* 0x000006000d1a7825 */ /* 0x000fe200078e021a */
[----:B------:R3:W4:Y:S03]  /*0420*/  LDG.E.EL R4, desc[UR4][R8.64] ;  /* 0x0000000408047981 */ /* 0x000726000c2e1900 */
[----:B------:R-:W-:Y:S02]  /*0430*/  IMAD.WIDE R10, R7, 0x4, R10 ;  /* 0x00000004070a7825 */ /* 0x000fe400078e020a */
[----:B------:R5:W4:Y:S02]  /*0440*/  LDG.E.EL R7, desc[UR4][R24.64] ;  /* 0x0000000418077981 */ /* 0x000b24000c2e1900 */
[----:B------:R-:W-:Y:S02]  /*0450*/  IMAD.WIDE R22, R5, 0x4, R22 ;  /* 0x0000000405167825 */ /* 0x000fe400078e0216 */
[----:B------:R-:W4:Y:S02]  /*0460*/  LDG.E.EL R11, desc[UR4][R10.64] ;  /* 0x000000040a0b7981 */ /* 0x000f24000c2e1900 */
[----:B-1----:R-:W-:-:S02]  /*0470*/  VIADD R21, R19, 0xc0 ;  /* 0x000000c013157836 */ /* 0x002fc40000000000 */
[C---:B------:R-:W-:Y:S01]  /*0480*/  IMAD.WIDE R28, R5.reuse, 0x4, R28 ;  /* 0x00000004051c7825 */ /* 0x040fe200078e021c */
[----:B---3--:R-:W-:Y:S01]  /*0490*/  IADD3 R8, R19, 0x3, RZ ;  /* 0x0000000313087810 */ /* 0x008fe20007ffe0ff */
[----:B------:R-:W3:Y:S02]  /*04a0*/  LDG.E.EL R22, desc[UR4][R22.64] ;  /* 0x0000000416167981 */ /* 0x000ee4000c2e1900 */
[----:B-----5:R-:W-:Y:S01]  /*04b0*/  IMAD.WIDE R24, R18, 0x4, R14 ;  /* 0x0000000412187825 */ /* 0x020fe200078e020e */
[----:B------:R-:W-:Y:S01]  /*04c0*/  IADD3 R18, R12, R21, RZ ;  /* 0x000000150c127210 */ /* 0x000fe20007ffe0ff */
[----:B------:R1:W5:Y:S02]  /*04d0*/  LDG.E.EL R6, desc[UR4][R28.64] ;  /* 0x000000041c067981 */ /* 0x000364000c2e1900 */
[----:B------:R-:W-:Y:S02]  /*04e0*/  IMAD.WIDE R26, R5, 0x4, R26 ;  /* 0x00000004051a7825 */ /* 0x000fe400078e021a */
[----:B------:R1:W3:Y:S02]  /*04f0*/  LDG.E.EL R23, desc[UR4][R24.64] ;  /* 0x0000000418177981 */ /* 0x0002e4000c2e1900 */
[----:B-1----:R-:W-:-:S02]  /*0500*/  IADD3 R29, R12, R8, RZ ;  /* 0x000000080c1d7210 */ /* 0x002fc40007ffe0ff */
[----:B------:R1:W5:Y:S01]  /*0510*/  LDG.E.EL R9, desc[UR4][R26.64] ;  /* 0x000000041a097981 */ /* 0x000362000c2e1900 */
[----:B------:R-:W-:Y:S02]  /*0520*/  VIADD R25, R19, 0xc3 ;  /* 0x000000c313197836 */ /* 0x000fe40000000000 */
[----:B------:R-:W-:-:S04]  /*0530*/  IMAD.WIDE R16, R13, 0x600, R16 ;  /* 0x000006000d107825 */ /* 0x000fc800078e0210 */
[----:B-1----:R-:W-:Y:S01]  /*0540*/  IMAD.WIDE R26, R18, 0x4, R14 ;  /* 0x00000004121a7825 */ /* 0x002fe200078e020e */
[----:B------:R-:W-:-:S03]  /*0550*/  IADD3 R18, R25, R12, RZ ;  /* 0x0000000c19127210 */ /* 0x000fc60007ffe0ff */
[--C-:B------:R-:W-:Y:S02]  /*0560*/  IMAD.WIDE R28, R29, 0x4, R14.reuse ;  /* 0x000000041d1c7825 */ /* 0x100fe400078e020e */
[----:B------:R-:W3:Y:S02]  /*0570*/  LDG.E.EL R27, desc[UR4][R26.64] ;  /* 0x000000041a1b7981 */ /* 0x000ee4000c2e1900 */
[--C-:B------:R-:W-:Y:S02]  /*0580*/  IMAD.WIDE R12, R13, 0x600, R14.reuse ;  /* 0x000006000d0c7825 */ /* 0x100fe400078e020e */
[----:B------:R1:W3:Y:S02]  /*0590*/  LDG.E.EL R24, desc[UR4][R28.64] ;  /* 0x000000041c187981 */ /* 0x0002e4000c2e1900 */
[----:B------:R-:W-:-:S04]  /*05a0*/  IMAD.WIDE R14, R18, 0x4, R14 ;  /* 0x00000004120e7825 */ /* 0x000fc800078e020e */
[--C-:B------:R-:W-:Y:S02]  /*05b0*/  IMAD.WIDE R18, R19, 0x4, R12.reuse ;  /* 0x0000000413127825 */ /* 0x100fe400078e020c */
[----:B------:R-:W3:Y:S02]  /*05c0*/  LDG.E.EL R14, desc[UR4][R14.64] ;  /* 0x000000040e0e7981 */ /* 0x000ee4000c2e1900 */
[----:B-1----:R-:W-:-:S04]  /*05d0*/  IMAD.WIDE R28, R8, 0x4, R12 ;  /* 0x00000004081c7825 */ /* 0x002fc800078e020c */
[----:B------:R-:W-:-:S04]  /*05e0*/  IMAD.WIDE R28, R5, 0x4, R28 ;  /* 0x00000004051c7825 */ /* 0x000fc800078e021c */
[----:B------:R-:W-:Y:S01]  /*05f0*/  IMAD.WIDE R18, R5, 0x4, R18 ;  /* 0x0000000405127825 */ /* 0x000fe200078e0212 */
[----:B------:R1:W3:Y:S05]  /*0600*/  LDG.E.EL R8, desc[UR4][R28.64] ;  /* 0x000000041c087981 */ /* 0x0002ea000c2e1900 */
[----:B------:R-:W3:Y:S01]  /*0610*/  LDG.E.EL R18, desc[UR4][R18.64] ;  /* 0x0000000412127981 */ /* 0x000ee2000c2e1900 */
[----:B-1----:R-:W-:-:S04]  /*0620*/  IMAD.WIDE R28, R21, 0x4, R12 ;  /* 0x00000004151c7825 */ /* 0x002fc800078e020c */
[----:B------:R-:W-:-:S04]  /*0630*/  IMAD.WIDE R28, R5, 0x4, R28 ;  /* 0x00000004051c7825 */ /* 0x000fc800078e021c */
[----:B------:R-:W-:Y:S01]  /*0640*/  IMAD.WIDE R12, R25, 0x4, R12 ;  /* 0x00000004190c7825 */ /* 0x000fe200078e020c */
[----:B------:R-:W3:Y:S03]  /*0650*/  LDG.E.EL R21, desc[UR4][R28.64] ;  /* 0x000000041c157981 */ /* 0x000ee6000c2e1900 */
[----:B------:R-:W-:-:S04]  /*0660*/  IMAD.WIDE R16, R5, 0x4, R16 ;  /* 0x0000000405107825 */ /* 0x000fc800078e0210 */
[----:B------:R-:W-:Y:S02]  /*0670*/  IMAD.WIDE R12, R5, 0x4, R12 ;  /* 0x00000004050c7825 */ /* 0x000fe400078e020c */
[----:B------:R-:W3:Y:S04]  /*0680*/  LDG.E.EL R17, desc[UR4][R16.64] ;  /* 0x0000000410117981 */ /* 0x000ee8000c2e1900 */
[----:B------:R-:W3:Y:S01]  /*0690*/  LDG.E.EL R12, desc[UR4][R12.64] ;  /* 0x000000040c0c7981 */ /* 0x000ee2000c2e1900 */
[----:B------:R-:W-:-:S05]  /*06a0*/  I2FP.F32.S32 R3, R3 ;  /* 0x0000000300037245 */ /* 0x000fca0000201400 */
[----:B------:R-:W-:Y:S01]  /*06b0*/  FADD.SAT R3, R0, -R3 ;  /* 0x8000000300037221 */ /* 0x000fe20000002000 */
[----:B--2---:R-:W-:Y:S02]  /*06c0*/  FSETP.NAN.AND P1, PT, R20, R20, PT ;  /* 0x000000141400720b */ /* 0x004fe40003f28000 */
[C---:B----4-:R-:W-:Y:S02]  /*06d0*/  FSETP.GT.AND P3, PT, R7.reuse, R4, PT ;  /* 0x000000040700720b */ /* 0x050fe40003f64000 */
[----:B------:R-:W-:-:S11]  /*06e0*/  FSETP.NAN.AND P5, PT, R7, R7, PT ;  /* 0x000000070700720b */ /* 0x000fd60003fa8000 */
[----:B------:R-:W-:Y:S02]  /*06f0*/  @!P3 SEL R7, R7, R4, P5 ;  /* 0x000000040707b207 */ /* 0x000fe40002800000 */
[----:B------:R-:W1:Y:S01]  /*0700*/  LDC.64 R4, c[0x0][0x218] ;  /* 0x00008600ff047b82 */ /* 0x000e620000000a00 */
[C---:B-----5:R-:W-:Y:S02]  /*0710*/  FSETP.GT.AND P0, PT, R9.reuse, R6, PT ;  /* 0x000000060900720b */ /* 0x060fe40003f04000 */
[----:B------:R-:W-:Y:S02]  /*0720*/  FSETP.NAN.AND P5, PT, R9, R9, PT ;  /* 0x000000090900720b */ /* 0x000fe40003fa8000 */
[C---:B---3--:R-:W-:Y:S02]  /*0730*/  FSETP.GT.AND P2, PT, R24.reuse, R23, PT ;  /* 0x000000171800720b */ /* 0x048fe40003f44000 */
[----:B------:R-:W-:Y:S02]  /*0740*/  FSETP.NAN.AND P4, PT, R24, R24, PT ;  /* 0x000000181800720b */ /* 0x000fe40003f88000 */
[----:B------:R-:W-:-:S09]  /*0750*/  FSETP.GEU.AND P6, PT, R7, R20, PT ;  /* 0x000000140700720b */ /* 0x000fd20003fce000 */
[----:B------:R-:W-:Y:S02]  /*0760*/  @!P2 SEL R24, R24, R23, P4 ;  /* 0x000000171818a207 */ /* 0x000fe40002000000 */
[----:B------:R-:W-:Y:S02]  /*0770*/  FSETP.NAN.AND P4, PT, R27, R27, PT ;  /* 0x0000001b1b00720b */ /* 0x000fe40003f88000 */
[----:B------:R-:W-:Y:S02]  /*0780*/  FSETP.NAN.AND P2, PT, R22, R22, PT ;  /* 0x000000161600720b */ /* 0x000fe40003f48000 */
[----:B------:R-:W-:Y:S02]  /*0790*/  @!P0 SEL R9, R9, R6, P5 ;  /* 0x0000000609098207 */ /* 0x000fe40002800000 */
[----:B------:R-:W-:Y:S02]  /*07a0*/  FSETP.GT.AND P3, PT, R8, R18, PT ;  /* 0x000000120800720b */ /* 0x000fe40003f64000 */
[----:B------:R-:W-:-:S02]  /*07b0*/  @!P1 SEL R20, R20, R7, !P6 ;  /* 0x0000000714149207 */ /* 0x000fc40007000000 */
[----:B------:R-:W-:Y:S01]  /*07c0*/  FSETP.GEU.AND P5, PT, R24, R27, PT ;  /* 0x0000001b1800720b */ /* 0x000fe20003fae000 */
[----:B------:R-:W2:Y:S01]  /*07d0*/  LDC.64 R6, c[0x0][0x210] ;  /* 0x00008400ff067b82 */ /* 0x000ea20000000a00 */
[C---:B------:R-:W-:Y:S02]  /*07e0*/  FSETP.NAN.AND P1, PT, R8.reuse, R8, PT ;  /* 0x000000080800720b */ /* 0x040fe40003f28000 */
[----:B------:R-:W-:Y:S02]  /*07f0*/  @!P4 SEL R27, R27, R24, !P5 ;  /* 0x000000181b1bc207 */ /* 0x000fe40006800000 */
[----:B------:R-:W-:Y:S02]  /*0800*/  FSETP.NAN.AND P4, PT, R11, R11, PT ;  /* 0x0000000b0b00720b */ /* 0x000fe40003f88000 */
[----:B------:R-:W-:Y:S02]  /*0810*/  FSETP.NAN.AND P0, PT, R21, R21, PT ;  /* 0x000000151500720b */ /* 0x000fe40003f08000 */
[----:B------:R-:W-:-:S02]  /*0820*/  @!P3 SEL R8, R8, R18, P1 ;  /* 0x000000120808b207 */ /* 0x000fc40000800000 */
[----:B------:R-:W-:Y:S02]  /*0830*/  FSETP.GEU.AND P6, PT, R9, R22, PT ;  /* 0x000000160900720b */ /* 0x000fe40003fce000 */
[----:B------:R-:W-:Y:S02]  /*0840*/  FSETP.GEU.AND P5, PT, R8, R21, PT ;  /* 0x000000150800720b */ /* 0x000fe40003fae000 */
[----:B------:R-:W-:Y:S02]  /*0850*/  @!P2 SEL R22, R22, R9, !P6 ;  /* 0x000000091616a207 */ /* 0x000fe40007000000 */
[----:B------:R-:W-:Y:S02]  /*0860*/  FSETP.NAN.AND P3, PT, R14, R14, PT ;  /* 0x0000000e0e00720b */ /* 0x000fe40003f68000 */
[----:B------:R-:W-:Y:S02]  /*0870*/  FSETP.NAN.AND P1, PT, R17, R17, PT ;  /* 0x000000111100720b */ /* 0x000fe40003f28000 */
[----:B------:R-:W-:-:S02]  /*0880*/  FSETP.NAN.AND P2, PT, R12, R12, PT ;  /* 0x0000000c0c00720b */ /* 0x000fc40003f48000 */
[----:B------:R-:W-:Y:S02]  /*0890*/  @!P0 SEL R21, R21, R8, !P5 ;  /* 0x0000000815158207 */ /* 0x000fe40006800000 */
[----:B------:R-:W-:Y:S02]  /*08a0*/  FSETP.GEU.AND P5, PT, R20, R11, PT ;  /* 0x0000000b1400720b */ /* 0x000fe40003fae000 */
[----:B------:R-:W-:Y:S02]  /*08b0*/  FSETP.GEU.AND P0, PT, R22, R17, PT ;  /* 0x000000111600720b */ /* 0x000fe40003f0e000 */
[----:B------:R-:W-:Y:S02]  /*08c0*/  @!P4 SEL R11, R11, R20, !P5 ;  /* 0x000000140b0bc207 */ /* 0x000fe40006800000 */
[----:B------:R-:W-:Y:S02]  /*08d0*/  FSETP.GEU.AND P4, PT, R27, R14, PT ;  /* 0x0000000e1b00720b */ /* 0x000fe40003f8e000 */
[----:B------:R-:W-:-:S02]  /*08e0*/  FSETP.GEU.AND P5, PT, R21, R12, PT ;  /* 0x0000000c1500720b */ /* 0x000fc40003fae000 */
[----:B------:R-:W-:Y:S02]  /*08f0*/  @!P3 SEL R14, R14, R27, !P4 ;  /* 0x0000001b0e0eb207 */ /* 0x000fe40006000000 */
[----:B------:R-:W-:Y:S02]  /*0900*/  @!P1 SEL R17, R17, R22, !P0 ;  /* 0x0000001611119207 */ /* 0x000fe40004000000 */
[----:B------:R-:W-:Y:S01]  /*0910*/  @!P2 SEL R12, R12, R21, !P5 ;  /* 0x000000150c0ca207 */ /* 0x000fe20006800000 */
[----:B------:R-:W-:Y:S01]  /*0920*/  FADD R11, -R14, R11 ;  /* 0x0000000b0e0b7221 */ /* 0x000fe20000000100 */
[----:B--2---:R-:W-:-:S04]  /*0930*/  IMAD.WIDE R6, R2, 0x4, R6 ;  /* 0x0000000402067825 */ /* 0x004fc800078e0206 */
[----:B------:R-:W-:Y:S01]  /*0940*/  FADD R17, -R12, R17 ;  /* 0x000000110c117221 */ /* 0x000fe20000000100 */
[----:B------:R-:W-:Y:S01]  /*0950*/  FFMA R11, R11, R3, R14 ;  /* 0x000000030b0b7223 */ /* 0x000fe2000000000e */
[----:B-1----:R-:W-:-:S04]  /*0960*/  IMAD.WIDE R4, R2, 0x4, R4 ;  /* 0x0000000402047825 */ /* 0x002fc800078e0204 */
[----:B------:R-:W-:Y:S01]  /*0970*/  FFMA R17, R17, R3, R12 ;  /* 0x0000000311117223 */ /* 0x000fe2000000000c */
[----:B------:R-:W-:Y:S04]  /*0980*/  STG.E desc[UR4][R6.64], R11 ;  /* 0x0000000b06007986 */ /* 0x000fe8000c101904 */
[----:B------:R-:W-:Y:S01]  /*0990*/  STG.E desc[UR4][R4.64], R17 ;  /* 0x0000001104007986 */ /* 0x000fe2000c101904 */
[----:B------:R-:W-:Y:S05]  /*09a0*/  EXIT ;  /* 0x000000000000794d */ /* 0x000fea0003800000 */
.L_x_0:
[----:B------:R-:W-:-:S00]  /*09b0*/  BRA `(.L_x_0) ;  /* 0xfffffffc00fc7947 */ /* 0x000fc0000383ffff */
[----:B------:R-:W-:-:S00]  /*09c0*/  NOP ;  /* 0x0000000000007918 */ /* 0x000fc00000000000 */
        /* <DEDUP_REMOVED lines=11> */
.L_x_1:


//--------------------- .nv.constant0.triton_poi_fused__to_copy__unsafe_index_add_arange_clamp_max_pool2d_with_indices_mul_sub_9 --------------------------
	.section	.nv.constant0.triton_poi_fused__to_copy__unsafe_index_add_arange_clamp_max_pool2d_with_indices_mul_sub_9,"a",@progbits
	.sectionflags	@""
	.align	4
.nv.constant0.triton_poi_fused__to_copy__unsafe_index_add_arange_clamp_max_pool2d_with_indices_mul_sub_9:
	.zero		556
